//
// Generated by NVIDIA NVVM Compiler
//
// Compiler Build ID: CL-36424714
// Cuda compilation tools, release 13.0, V13.0.88
// Based on NVVM 20.0.0
//

.version 9.0
.target sm_100
.address_size 64

	// .globl	_Z6kernelPh
.const .align 4 .b8 s[560];

.visible .entry _Z6kernelPh(
	.param .u64 .ptr .align 1 _Z6kernelPh_param_0
)
{
	.reg .pred 	%p<10>;
	.reg .b16 	%rs<2>;
	.reg .b32 	%r<20>;
	.reg .b32 	%f<161>;
	.reg .b64 	%rd<10>;

	ld.param.u64 	%rd3, [_Z6kernelPh_param_0];
	mov.u32 	%r5, %tid.x;
	mov.u32 	%r6, %ctaid.x;
	mov.u32 	%r7, %ntid.x;
	mad.lo.s32 	%r8, %r6, %r7, %r5;
	mov.u32 	%r9, %tid.y;
	mov.u32 	%r10, %ctaid.y;
	mov.u32 	%r11, %ntid.y;
	mad.lo.s32 	%r12, %r10, %r11, %r9;
	mov.u32 	%r13, %nctaid.x;
	mul.lo.s32 	%r14, %r13, %r7;
	mad.lo.s32 	%r1, %r14, %r12, %r8;
	cvt.rn.f32.s32 	%f67, %r8;
	add.f32 	%f1, %f67, 0fC4000000;
	cvt.rn.f32.u32 	%f68, %r12;
	add.f32 	%f2, %f68, 0fC4000000;
	mov.u64 	%rd5, s;
	add.s64 	%rd9, %rd5, 56;
	mov.f32 	%f141, 0f00000000;
	mov.f32 	%f142, 0fD09502F9;
	mov.b32 	%r19, 0;
	mov.f32 	%f140, %f141;
	mov.f32 	%f139, %f141;
$L__BB0_1:
	ld.const.f32 	%f70, [%rd9+-40];
	sub.f32 	%f71, %f1, %f70;
	ld.const.f32 	%f72, [%rd9+-36];
	sub.f32 	%f73, %f2, %f72;
	mul.f32 	%f8, %f71, %f71;
	mul.f32 	%f9, %f73, %f73;
	add.f32 	%f74, %f8, %f9;
	ld.const.f32 	%f75, [%rd9+-44];
	mul.f32 	%f10, %f75, %f75;
	setp.geu.f32 	%p1, %f74, %f10;
	mov.f32 	%f138, 0fD09502F9;
	@%p1 bra 	$L__BB0_3;
	sub.f32 	%f76, %f10, %f8;
	sub.f32 	%f77, %f76, %f9;
	sqrt.rn.f32 	%f78, %f77;
	sqrt.rn.f32 	%f79, %f10;
	div.rn.f32 	%f137, %f78, %f79;
	ld.const.f32 	%f80, [%rd9+-32];
	add.f32 	%f138, %f78, %f80;
$L__BB0_3:
	setp.leu.f32 	%p2, %f138, %f142;
	@%p2 bra 	$L__BB0_5;
	ld.const.f32 	%f81, [%rd9+-56];
	mul.f32 	%f139, %f137, %f81;
	ld.const.f32 	%f82, [%rd9+-52];
	mul.f32 	%f140, %f137, %f82;
	ld.const.f32 	%f83, [%rd9+-48];
	mul.f32 	%f141, %f137, %f83;
	mov.f32 	%f142, %f138;
$L__BB0_5:
	ld.const.f32 	%f85, [%rd9+-12];
	sub.f32 	%f86, %f1, %f85;
	ld.const.f32 	%f87, [%rd9+-8];
	sub.f32 	%f88, %f2, %f87;
	mul.f32 	%f22, %f86, %f86;
	mul.f32 	%f23, %f88, %f88;
	add.f32 	%f89, %f22, %f23;
	ld.const.f32 	%f90, [%rd9+-16];
	mul.f32 	%f24, %f90, %f90;
	setp.geu.f32 	%p3, %f89, %f24;
	mov.f32 	%f144, 0fD09502F9;
	@%p3 bra 	$L__BB0_7;
	sub.f32 	%f91, %f24, %f22;
	sub.f32 	%f92, %f91, %f23;
	sqrt.rn.f32 	%f93, %f92;
	sqrt.rn.f32 	%f94, %f24;
	div.rn.f32 	%f137, %f93, %f94;
	ld.const.f32 	%f95, [%rd9+-4];
	add.f32 	%f144, %f93, %f95;
$L__BB0_7:
	setp.leu.f32 	%p4, %f144, %f142;
	@%p4 bra 	$L__BB0_9;
	ld.const.f32 	%f96, [%rd9+-28];
	mul.f32 	%f139, %f137, %f96;
	ld.const.f32 	%f97, [%rd9+-24];
	mul.f32 	%f140, %f137, %f97;
	ld.const.f32 	%f98, [%rd9+-20];
	mul.f32 	%f141, %f137, %f98;
	mov.f32 	%f142, %f144;
$L__BB0_9:
	ld.const.f32 	%f100, [%rd9+16];
	sub.f32 	%f101, %f1, %f100;
	ld.const.f32 	%f102, [%rd9+20];
	sub.f32 	%f103, %f2, %f102;
	mul.f32 	%f36, %f101, %f101;
	mul.f32 	%f37, %f103, %f103;
	add.f32 	%f104, %f36, %f37;
	ld.const.f32 	%f105, [%rd9+12];
	mul.f32 	%f38, %f105, %f105;
	setp.geu.f32 	%p5, %f104, %f38;
	mov.f32 	%f150, 0fD09502F9;
	@%p5 bra 	$L__BB0_11;
	sub.f32 	%f106, %f38, %f36;
	sub.f32 	%f107, %f106, %f37;
	sqrt.rn.f32 	%f108, %f107;
	sqrt.rn.f32 	%f109, %f38;
	div.rn.f32 	%f137, %f108, %f109;
	ld.const.f32 	%f110, [%rd9+24];
	add.f32 	%f150, %f108, %f110;
$L__BB0_11:
	setp.leu.f32 	%p6, %f150, %f142;
	@%p6 bra 	$L__BB0_13;
	ld.const.f32 	%f111, [%rd9];
	mul.f32 	%f139, %f137, %f111;
	ld.const.f32 	%f112, [%rd9+4];
	mul.f32 	%f140, %f137, %f112;
	ld.const.f32 	%f113, [%rd9+8];
	mul.f32 	%f141, %f137, %f113;
	mov.f32 	%f142, %f150;
$L__BB0_13:
	ld.const.f32 	%f115, [%rd9+44];
	sub.f32 	%f116, %f1, %f115;
	ld.const.f32 	%f117, [%rd9+48];
	sub.f32 	%f118, %f2, %f117;
	mul.f32 	%f50, %f116, %f116;
	mul.f32 	%f51, %f118, %f118;
	add.f32 	%f119, %f50, %f51;
	ld.const.f32 	%f120, [%rd9+40];
	mul.f32 	%f52, %f120, %f120;
	setp.geu.f32 	%p7, %f119, %f52;
	mov.f32 	%f156, 0fD09502F9;
	@%p7 bra 	$L__BB0_15;
	sub.f32 	%f121, %f52, %f50;
	sub.f32 	%f122, %f121, %f51;
	sqrt.rn.f32 	%f123, %f122;
	sqrt.rn.f32 	%f124, %f52;
	div.rn.f32 	%f137, %f123, %f124;
	ld.const.f32 	%f125, [%rd9+52];
	add.f32 	%f156, %f123, %f125;
$L__BB0_15:
	setp.leu.f32 	%p8, %f156, %f142;
	@%p8 bra 	$L__BB0_17;
	ld.const.f32 	%f126, [%rd9+28];
	mul.f32 	%f139, %f137, %f126;
	ld.const.f32 	%f127, [%rd9+32];
	mul.f32 	%f140, %f137, %f127;
	ld.const.f32 	%f128, [%rd9+36];
	mul.f32 	%f141, %f137, %f128;
	mov.f32 	%f142, %f156;
$L__BB0_17:
	add.s32 	%r19, %r19, 4;
	add.s64 	%rd9, %rd9, 112;
	setp.ne.s32 	%p9, %r19, 20;
	@%p9 bra 	$L__BB0_1;
	cvta.to.global.u64 	%rd6, %rd3;
	mul.f32 	%f129, %f139, 0f437F0000;
	cvt.rzi.s32.f32 	%r15, %f129;
	shl.b32 	%r16, %r1, 2;
	cvt.s64.s32 	%rd7, %r16;
	add.s64 	%rd8, %rd6, %rd7;
	st.global.u8 	[%rd8], %r15;
	mul.f32 	%f130, %f140, 0f437F0000;
	cvt.rzi.s32.f32 	%r17, %f130;
	st.global.u8 	[%rd8+1], %r17;
	mul.f32 	%f131, %f141, 0f437F0000;
	cvt.rzi.s32.f32 	%r18, %f131;
	st.global.u8 	[%rd8+2], %r18;
	mov.b16 	%rs1, 255;
	st.global.u8 	[%rd8+3], %rs1;
	ret;

}


// ===== COMPILED SASS (sm_100) =====

	.target	sm_100

	.elftype	@"ET_EXEC"


//--------------------- .note.nv.tkinfo           --------------------------
	.section	.note.nv.tkinfo,"",@"SHT_NOTE"
	.sectionflags	@"SHF_NOTE_NV_TKINFO"
	.tkinfo
        /*0018*/ 	.word	0x00000002
        /*0030*/ 	.string	""
        /*0030*/ 	.string	"ptxas"
        /*0030*/ 	.string	"Cuda compilation tools, release 13.0, V13.0.88"
        /*0030*/ 	.string	"Build cuda_13.0.r13.0/compiler.36424714_0"
        /*0030*/ 	.string	"-arch sm_100 -m 64 "



//--------------------- .note.nv.cuinfo           --------------------------
	.section	.note.nv.cuinfo,"",@"SHT_NOTE"
	.sectionflags	@"SHF_NOTE_NV_CUINFO"
        /*0018*/ 	.short	0x0002
        /*001a*/ 	.short	0x0064
        /*001c*/ 	.short	0x0082
	.zero		2


//--------------------- .nv.info                  --------------------------
	.section	.nv.info,"",@"SHT_CUDA_INFO"
	.align	4


	//----- nvinfo : EIATTR_REGCOUNT
	.align		4
        /*0000*/ 	.byte	0x04, 0x2f
        /*0002*/ 	.short	(.L_2 - .L_1)
	.align		4
.L_1:
        /*0004*/ 	.word	index@(_Z6kernelPh)
        /*0008*/ 	.word	0x00000016


	//----- nvinfo : EIATTR_FRAME_SIZE
	.align		4
.L_2:
        /*000c*/ 	.byte	0x04, 0x11
        /*000e*/ 	.short	(.L_4 - .L_3)
	.align		4
.L_3:
        /*0010*/ 	.word	index@($__internal_1_$__cuda_sm3x_div_rn_noftz_f32_slowpath)
        /*0014*/ 	.word	0x00000000


	//----- nvinfo : EIATTR_FRAME_SIZE
	.align		4
.L_4:
        /*0018*/ 	.byte	0x04, 0x11
        /*001a*/ 	.short	(.L_6 - .L_5)
	.align		4
.L_5:
        /*001c*/ 	.word	index@($__internal_0_$__cuda_sm20_sqrt_rn_f32_slowpath)
        /*0020*/ 	.word	0x00000000


	//----- nvinfo : EIATTR_FRAME_SIZE
	.align		4
.L_6:
        /*0024*/ 	.byte	0x04, 0x11
        /*0026*/ 	.short	(.L_8 - .L_7)
	.align		4
.L_7:
        /*0028*/ 	.word	index@(_Z6kernelPh)
        /*002c*/ 	.word	0x00000000


	//----- nvinfo : EIATTR_MIN_STACK_SIZE
	.align		4
.L_8:
        /*0030*/ 	.byte	0x04, 0x12
        /*0032*/ 	.short	(.L_10 - .L_9)
	.align		4
.L_9:
        /*0034*/ 	.word	index@(_Z6kernelPh)
        /*0038*/ 	.word	0x00000000
.L_10:


//--------------------- .nv.compat                --------------------------
	.section	.nv.compat,"",@"SHT_CUDA_COMPAT_INFO"
	.align	4
        /*0000*/ 	.byte	0x02, 0x09, 0x00, 0x00, 0x02, 0x02, 0x01, 0x00, 0x02, 0x05, 0x05, 0x00, 0x03, 0x07, 0x01, 0x01
        /*0010*/ 	.byte	0x02, 0x03, 0x00, 0x00, 0x02, 0x06, 0x01, 0x00, 0x04, 0x0b, 0x08, 0x00, 0x01, 0x00, 0x00, 0x00
        /*0020*/ 	.byte	0x00, 0x00, 0x00, 0x00


//--------------------- .nv.info._Z6kernelPh      --------------------------
	.section	.nv.info._Z6kernelPh,"",@"SHT_CUDA_INFO"
	.sectionflags	@""
	.align	4


	//----- nvinfo : EIATTR_CUDA_API_VERSION
	.align		4
        /*0000*/ 	.byte	0x04, 0x37
        /*0002*/ 	.short	(.L_12 - .L_11)
.L_11:
        /*0004*/ 	.word	0x00000082


	//----- nvinfo : EIATTR_KPARAM_INFO
	.align		4
.L_12:
        /*0008*/ 	.byte	0x04, 0x17
        /*000a*/ 	.short	(.L_14 - .L_13)
.L_13:
        /*000c*/ 	.word	0x00000000
        /*0010*/ 	.short	0x0000
        /*0012*/ 	.short	0x0000
        /*0014*/ 	.byte	0x00, 0xf5, 0x21, 0x00


	//----- nvinfo : EIATTR_SPARSE_MMA_MASK
	.align		4
.L_14:
        /*0018*/ 	.byte	0x03, 0x50
        /*001a*/ 	.short	0x0000


	//----- nvinfo : EIATTR_MAXREG_COUNT
	.align		4
        /*001c*/ 	.byte	0x03, 0x1b
        /*001e*/ 	.short	0x00ff


	//----- nvinfo : EIATTR_MERCURY_ISA_VERSION
	.align		4
        /*0020*/ 	.byte	0x03, 0x5f
        /*0022*/ 	.short	0x0101


	//----- nvinfo : EIATTR_VRC_CTA_INIT_COUNT
	.align		4
        /*0024*/ 	.byte	0x02, 0x4a
	.zero		1
	.zero		1


	//----- nvinfo : EIATTR_EXIT_INSTR_OFFSETS
	.align		4
        /*0028*/ 	.byte	0x04, 0x1c
        /*002a*/ 	.short	(.L_16 - .L_15)


	//   ....[0]....
.L_15:
        /*002c*/ 	.word	0x00001320


	//----- nvinfo : EIATTR_CRS_STACK_SIZE
	.align		4
.L_16:
        /*0030*/ 	.byte	0x04, 0x1e
        /*0032*/ 	.short	(.L_18 - .L_17)
.L_17:
        /*0034*/ 	.word	0x00000000


	//----- nvinfo : EIATTR_CBANK_PARAM_SIZE
	.align		4
.L_18:
        /*0038*/ 	.byte	0x03, 0x19
        /*003a*/ 	.short	0x0008


	//----- nvinfo : EIATTR_PARAM_CBANK
	.align		4
        /*003c*/ 	.byte	0x04, 0x0a
        /*003e*/ 	.short	(.L_20 - .L_19)
	.align		4
.L_19:
        /*0040*/ 	.word	index@(.nv.constant0._Z6kernelPh)
        /*0044*/ 	.short	0x0380
        /*0046*/ 	.short	0x0008


	//----- nvinfo : EIATTR_SW_WAR
	.align		4
.L_20:
        /*0048*/ 	.byte	0x04, 0x36
        /*004a*/ 	.short	(.L_22 - .L_21)
.L_21:
        /*004c*/ 	.word	0x00000008
.L_22:


//--------------------- .nv.callgraph             --------------------------
	.section	.nv.callgraph,"",@"SHT_CUDA_CALLGRAPH"
	.align	4
	.sectionentsize	8
	.align		4
        /*0000*/ 	.word	0x00000000
	.align		4
        /*0004*/ 	.word	0xffffffff
	.align		4
        /*0008*/ 	.word	0x00000000
	.align		4
        /*000c*/ 	.word	0xfffffffe
	.align		4
        /*0010*/ 	.word	0x00000000
	.align		4
        /*0014*/ 	.word	0xfffffffd
	.align		4
        /*0018*/ 	.word	0x00000000
	.align		4
        /*001c*/ 	.word	0xfffffffc


//--------------------- .nv.constant3             --------------------------
	.section	.nv.constant3,"a",@progbits
	.align	4
.nv.constant3:
	.type		s,@object
	.size		s,(.L_0 - s)
s:
	.zero		560
.L_0:


//--------------------- .text._Z6kernelPh         --------------------------
	.section	.text._Z6kernelPh,"ax",@progbits
	.align	128
        .global         _Z6kernelPh
        .type           _Z6kernelPh,@function
        .size           _Z6kernelPh,(.L_x_55 - _Z6kernelPh)
        .other          _Z6kernelPh,@"STO_CUDA_ENTRY STV_DEFAULT"
_Z6kernelPh:
.text._Z6kernelPh:
[----:B------:R-:W-:Y:S01]  /*0000*/  LDC R1, c[0x0][0x37c] ;  /* 0x0000df00ff017b82 */ /* 0x000fe20000000800 */
[----:B------:R-:W0:Y:S07]  /*0010*/  S2R R3, SR_TID.Y ;  /* 0x0000000000037919 */ /* 0x000e2e0000002200 */
[----:B------:R-:W1:Y:S01]  /*0020*/  LDC R5, c[0x0][0x360] ;  /* 0x0000d800ff057b82 */ /* 0x000e620000000800 */
[----:B------:R-:W-:Y:S01]  /*0030*/  HFMA2 R10, -RZ, RZ, 0, 3.337860107421875e-06 ;  /* 0x00000038ff0a7431 */ /* 0x000fe200000001ff */
[----:B------:R-:W-:Y:S01]  /*0040*/  MOV R9, RZ ;  /* 0x000000ff00097202 */ /* 0x000fe20000000f00 */
[----:B------:R-:W2:Y:S01]  /*0050*/  S2R R0, SR_TID.X ;  /* 0x0000000000007919 */ /* 0x000ea20000002100 */
[----:B------:R-:W-:Y:S01]  /*0060*/  HFMA2 R7, -RZ, RZ, -36.65625, 4.5359134674072265625e-05 ;  /* 0xd09502f9ff077431 */ /* 0x000fe200000001ff */
[----:B------:R-:W-:Y:S01]  /*0070*/  MOV R6, RZ ;  /* 0x000000ff00067202 */ /* 0x000fe20000000f00 */
[----:B------:R-:W3:Y:S02]  /*0080*/  LDCU.64 UR6, c[0x0][0x358] ;  /* 0x00006b00ff0677ac */ /* 0x000ee40008000a00 */
[----:B------:R-:W0:Y:S08]  /*0090*/  S2UR UR5, SR_CTAID.Y ;  /* 0x00000000000579c3 */ /* 0x000e300000002600 */
[----:B------:R-:W0:Y:S01]  /*00a0*/  LDC R2, c[0x0][0x364] ;  /* 0x0000d900ff027b82 */ /* 0x000e220000000800 */
[----:B------:R-:W1:Y:S07]  /*00b0*/  LDCU UR8, c[0x0][0x370] ;  /* 0x00006e00ff0877ac */ /* 0x000e6e0008000800 */
[----:B------:R-:W2:Y:S01]  /*00c0*/  S2UR UR4, SR_CTAID.X ;  /* 0x00000000000479c3 */ /* 0x000ea20000002500 */
[----:B-1----:R-:W-:-:S02]  /*00d0*/  IMAD R8, R5, UR8, RZ ;  /* 0x0000000805087c24 */ /* 0x002fc4000f8e02ff */
[----:B0-----:R-:W-:-:S05]  /*00e0*/  IMAD R3, R2, UR5, R3 ;  /* 0x0000000502037c24 */ /* 0x001fca000f8e0203 */
[----:B------:R-:W-:Y:S01]  /*00f0*/  I2FP.F32.U32 R2, R3 ;  /* 0x0000000300027245 */ /* 0x000fe20000201000 */
[----:B--2---:R-:W-:Y:S02]  /*0100*/  IMAD R0, R5, UR4, R0 ;  /* 0x0000000405007c24 */ /* 0x004fe4000f8e0200 */
[----:B------:R-:W-:Y:S02]  /*0110*/  HFMA2 R5, -RZ, RZ, 0, 0 ;  /* 0x00000000ff057431 */ /* 0x000fe400000001ff */
[----:B------:R-:W-:Y:S01]  /*0120*/  FADD R2, R2, -512 ;  /* 0xc400000002027421 */ /* 0x000fe20000000000 */
[----:B------:R-:W-:Y:S01]  /*0130*/  UMOV UR4, URZ ;  /* 0x000000ff00047c82 */ /* 0x000fe20008000000 */
[----:B------:R-:W-:Y:S01]  /*0140*/  IMAD R8, R3, R8, R0 ;  /* 0x0000000803087224 */ /* 0x000fe200078e0200 */
[----:B------:R-:W-:-:S05]  /*0150*/  I2FP.F32.S32 R4, R0 ;  /* 0x0000000000047245 */ /* 0x000fca0000201400 */
[----:B---3--:R-:W-:-:S07]  /*0160*/  FADD R4, R4, -512 ;  /* 0xc400000004047421 */ /* 0x008fce0000000000 */
.L_x_40:
[----:B------:R-:W0:Y:S01]  /*0170*/  LDC.64 R12, c[0x3][R10+-0x28] ;  /* 0x00fff6000a0c7b82 */ /* 0x000e220000000a00 */
[----:B------:R-:W-:Y:S01]  /*0180*/  UIADD3 UR4, UPT, UPT, UR4, 0x4, URZ ;  /* 0x0000000404047890 */ /* 0x000fe2000fffe0ff */
[----:B------:R-:W-:Y:S01]  /*0190*/  BSSY.RECONVERGENT B0, `(.L_x_0) ;  /* 0x000003a000007945 */ /* 0x000fe20003800200 */
[----:B------:R-:W-:Y:S02]  /*01a0*/  MOV R16, 0xd09502f9 ;  /* 0xd09502f900107802 */ /* 0x000fe40000000f00 */
[----:B------:R-:W-:-:S03]  /*01b0*/  UISETP.NE.AND UP0, UPT, UR4, 0x14, UPT ;  /* 0x000000140400788c */ /* 0x000fc6000bf05270 */
[----:B------:R-:W1:Y:S01]  /*01c0*/  LDC R3, c[0x3][R10+-0x2c] ;  /* 0x00fff5000a037b82 */ /* 0x000e620000000800 */
[----:B0-----:R-:W-:Y:S01]  /*01d0*/  FADD R12, R4, -R12 ;  /* 0x8000000c040c7221 */ /* 0x001fe20000000000 */
[----:B------:R-:W-:-:S03]  /*01e0*/  FADD R13, R2, -R13 ;  /* 0x8000000d020d7221 */ /* 0x000fc60000000000 */
[----:B------:R-:W-:Y:S01]  /*01f0*/  FMUL R14, R12, R12 ;  /* 0x0000000c0c0e7220 */ /* 0x000fe20000400000 */
[----:B------:R-:W-:Y:S01]  /*0200*/  FMUL R13, R13, R13 ;  /* 0x0000000d0d0d7220 */ /* 0x000fe20000400000 */
[----:B-1----:R-:W-:-:S03]  /*0210*/  FMUL R3, R3, R3 ;  /* 0x0000000303037220 */ /* 0x002fc60000400000 */
[----:B------:R-:W-:-:S05]  /*0220*/  FADD R12, R14, R13 ;  /* 0x0000000d0e0c7221 */ /* 0x000fca0000000000 */
[----:B------:R-:W-:-:S13]  /*0230*/  FSETP.GEU.AND P0, PT, R12, R3, PT ;  /* 0x000000030c00720b */ /* 0x000fda0003f0e000 */
[----:B------:R-:W-:Y:S05]  /*0240*/  @P0 BRA `(.L_x_1) ;  /* 0x0000000000b80947 */ /* 0x000fea0003800000 */
[----:B------:R-:W-:Y:S01]  /*0250*/  FADD R0, -R14, R3 ;  /* 0x000000030e007221 */ /* 0x000fe20000000100 */
[----:B------:R-:W-:Y:S03]  /*0260*/  BSSY.RECONVERGENT B1, `(.L_x_2) ;  /* 0x000000e000017945 */ /* 0x000fe60003800200 */
[----:B------:R-:W-:-:S04]  /*0270*/  FADD R0, -R13, R0 ;  /* 0x000000000d007221 */ /* 0x000fc80000000100 */
[----:B------:R0:W1:Y:S01]  /*0280*/  MUFU.RSQ R13, R0 ;  /* 0x00000000000d7308 */ /* 0x0000620000001400 */
[----:B------:R-:W-:-:S04]  /*0290*/  IADD3 R11, PT, PT, R0, -0xd000000, RZ ;  /* 0xf3000000000b7810 */ /* 0x000fc80007ffe0ff */
[----:B------:R-:W-:-:S13]  /*02a0*/  ISETP.GT.U32.AND P0, PT, R11, 0x727fffff, PT ;  /* 0x727fffff0b00780c */ /* 0x000fda0003f04070 */
[----:B01----:R-:W-:Y:S05]  /*02b0*/  @!P0 BRA `(.L_x_3) ;  /* 0x0000000000108947 */ /* 0x003fea0003800000 */
[----:B------:R-:W-:-:S07]  /*02c0*/  MOV R18, 0x2e0 ;  /* 0x000002e000127802 */ /* 0x000fce0000000f00 */
[----:B------:R-:W-:Y:S05]  /*02d0*/  CALL.REL.NOINC `($__internal_0_$__cuda_sm20_sqrt_rn_f32_slowpath) ;  /* 0x0000001000147944 */ /* 0x000fea0003c00000 */
[----:B------:R-:W-:Y:S01]  /*02e0*/  IMAD.MOV.U32 R11, RZ, RZ, R0 ;  /* 0x000000ffff0b7224 */ /* 0x000fe200078e0000 */
[----:B------:R-:W-:Y:S06]  /*02f0*/  BRA `(.L_x_4) ;  /* 0x0000000000107947 */ /* 0x000fec0003800000 */
.L_x_3:
[----:B------:R-:W-:Y:S01]  /*0300*/  FMUL.FTZ R11, R0, R13 ;  /* 0x0000000d000b7220 */ /* 0x000fe20000410000 */
[----:B------:R-:W-:-:S03]  /*0310*/  FMUL.FTZ R12, R13, 0.5 ;  /* 0x3f0000000d0c7820 */ /* 0x000fc60000410000 */
[----:B------:R-:W-:-:S04]  /*0320*/  FFMA R0, -R11, R11, R0 ;  /* 0x0000000b0b007223 */ /* 0x000fc80000000100 */
[----:B------:R-:W-:-:S07]  /*0330*/  FFMA R11, R0, R12, R11 ;  /* 0x0000000c000b7223 */ /* 0x000fce000000000b */
.L_x_4:
[----:B------:R-:W-:Y:S05]  /*0340*/  BSYNC.RECONVERGENT B1 ;  /* 0x0000000000017941 */ /* 0x000fea0003800200 */
.L_x_2:
[----:B------:R-:W-:Y:S01]  /*0350*/  IADD3 R0, PT, PT, R3, -0xd000000, RZ ;  /* 0xf300000003007810 */ /* 0x000fe20007ffe0ff */
[----:B------:R0:W1:Y:S03]  /*0360*/  MUFU.RSQ R12, R3 ;  /* 0x00000003000c7308 */ /* 0x0000660000001400 */
[----:B------:R-:W-:-:S13]  /*0370*/  ISETP.GT.U32.AND P0, PT, R0, 0x727fffff, PT ;  /* 0x727fffff0000780c */ /* 0x000fda0003f04070 */
[----:B0-----:R-:W-:Y:S05]  /*0380*/  @!P0 BRA `(.L_x_5) ;  /* 0x00000000001c8947 */ /* 0x001fea0003800000 */
[----:B------:R-:W-:Y:S01]  /*0390*/  BSSY.RECONVERGENT B1, `(.L_x_6) ;  /* 0x0000004000017945 */ /* 0x000fe20003800200 */
[----:B------:R-:W-:Y:S02]  /*03a0*/  MOV R0, R3 ;  /* 0x0000000300007202 */ /* 0x000fe40000000f00 */
[----:B------:R-:W-:-:S07]  /*03b0*/  MOV R18, 0x3d0 ;  /* 0x000003d000127802 */ /* 0x000fce0000000f00 */
[----:B-1----:R-:W-:Y:S05]  /*03c0*/  CALL.REL.NOINC `($__internal_0_$__cuda_sm20_sqrt_rn_f32_slowpath) ;  /* 0x0000000c00d87944 */ /* 0x002fea0003c00000 */
[----:B------:R-:W-:Y:S05]  /*03d0*/  BSYNC.RECONVERGENT B1 ;  /* 0x0000000000017941 */ /* 0x000fea0003800200 */
.L_x_6:
[----:B------:R-:W-:Y:S01]  /*03e0*/  MOV R3, R0 ;  /* 0x0000000000037202 */ /* 0x000fe20000000f00 */
[----:B------:R-:W-:Y:S06]  /*03f0*/  BRA `(.L_x_7) ;  /* 0x0000000000107947 */ /* 0x000fec0003800000 */
.L_x_5:
[----:B-1----:R-:W-:Y:S01]  /*0400*/  FMUL.FTZ R0, R3, R12 ;  /* 0x0000000c03007220 */ /* 0x002fe20000410000 */
[----:B------:R-:W-:-:S03]  /*0410*/  FMUL.FTZ R12, R12, 0.5 ;  /* 0x3f0000000c0c7820 */ /* 0x000fc60000410000 */
[----:B------:R-:W-:-:S04]  /*0420*/  FFMA R3, -R0, R0, R3 ;  /* 0x0000000000037223 */ /* 0x000fc80000000103 */
[----:B------:R-:W-:-:S07]  /*0430*/  FFMA R3, R3, R12, R0 ;  /* 0x0000000c03037223 */ /* 0x000fce0000000000 */
.L_x_7:
[----:B------:R-:W0:Y:S01]  /*0440*/  MUFU.RCP R0, R3 ;  /* 0x0000000300007308 */ /* 0x000e220000001000 */
[----:B------:R-:W-:Y:S07]  /*0450*/  BSSY.RECONVERGENT B1, `(.L_x_8) ;  /* 0x000000b000017945 */ /* 0x000fee0003800200 */
[----:B------:R-:W1:Y:S01]  /*0460*/  FCHK P0, R11, R3 ;  /* 0x000000030b007302 */ /* 0x000e620000000000 */
[----:B0-----:R-:W-:-:S04]  /*0470*/  FFMA R13, R0, -R3, 1 ;  /* 0x3f800000000d7423 */ /* 0x001fc80000000803 */
[----:B------:R-:W-:-:S04]  /*0480*/  FFMA R0, R0, R13, R0 ;  /* 0x0000000d00007223 */ /* 0x000fc80000000000 */
[----:B------:R-:W-:-:S04]  /*0490*/  FFMA R12, R0, R11, RZ ;  /* 0x0000000b000c7223 */ /* 0x000fc800000000ff */
[----:B------:R-:W-:-:S04]  /*04a0*/  FFMA R13, R12, -R3, R11 ;  /* 0x800000030c0d7223 */ /* 0x000fc8000000000b */
[----:B------:R-:W-:Y:S01]  /*04b0*/  FFMA R0, R0, R13, R12 ;  /* 0x0000000d00007223 */ /* 0x000fe2000000000c */
[----:B-1----:R-:W-:Y:S06]  /*04c0*/  @!P0 BRA `(.L_x_9) ;  /* 0x00000000000c8947 */ /* 0x002fec0003800000 */
[----:B------:R-:W-:Y:S02]  /*04d0*/  MOV R0, R11 ;  /* 0x0000000b00007202 */ /* 0x000fe40000000f00 */
[----:B------:R-:W-:-:S07]  /*04e0*/  MOV R12, 0x500 ;  /* 0x00000500000c7802 */ /* 0x000fce0000000f00 */
[----:B------:R-:W-:Y:S05]  /*04f0*/  CALL.REL.NOINC `($__internal_1_$__cuda_sm3x_div_rn_noftz_f32_slowpath) ;  /* 0x0000000c00e87944 */ /* 0x000fea0003c00000 */
.L_x_9:
[----:B------:R-:W-:Y:S05]  /*0500*/  BSYNC.RECONVERGENT B1 ;  /* 0x0000000000017941 */ /* 0x000fea0003800200 */
.L_x_8:
[----:B------:R-:W0:Y:S02]  /*0510*/  LDC R16, c[0x3][R10+-0x20] ;  /* 0x00fff8000a107b82 */ /* 0x000e240000000800 */
[----:B0-----:R-:W-:-:S07]  /*0520*/  FADD R16, R16, R11 ;  /* 0x0000000b10107221 */ /* 0x001fce0000000000 */
.L_x_1:
[----:B------:R-:W-:Y:S05]  /*0530*/  BSYNC.RECONVERGENT B0 ;  /* 0x0000000000007941 */ /* 0x000fea0003800200 */
.L_x_0:
[----:B------:R-:W0:Y:S01]  /*0540*/  LDC.64 R14, c[0x3][R10+-0x10] ;  /* 0x00fffc000a0e7b82 */ /* 0x000e220000000a00 */
[----:B------:R-:W-:Y:S01]  /*0550*/  FSETP.GT.AND P0, PT, R16, R7, PT ;  /* 0x000000071000720b */ /* 0x000fe20003f04000 */
[----:B------:R-:W-:Y:S06]  /*0560*/  BSSY.RECONVERGENT B0, `(.L_x_10) ;  /* 0x000003f000007945 */ /* 0x000fec0003800200 */
[----:B------:R-:W1:Y:S06]  /*0570*/  LDC R11, c[0x3][R10+-0x8] ;  /* 0x00fffe000a0b7b82 */ /* 0x000e6c0000000800 */
[----:B------:R-:W-:Y:S01]  /*0580*/  @P0 MOV R7, R16 ;  /* 0x0000001000070202 */ /* 0x000fe20000000f00 */
[----:B------:R-:W-:Y:S01]  /*0590*/  HFMA2 R16, -RZ, RZ, -36.65625, 4.5359134674072265625e-05 ;  /* 0xd09502f9ff107431 */ /* 0x000fe200000001ff */
[----:B------:R-:W2:Y:S01]  /*05a0*/  @P0 LDC.64 R12, c[0x3][R10+-0x38] ;  /* 0x00fff2000a0c0b82 */ /* 0x000ea20000000a00 */
[----:B0-----:R-:W-:-:S07]  /*05b0*/  FADD R15, R4, -R15 ;  /* 0x8000000f040f7221 */ /* 0x001fce0000000000 */
[----:B------:R-:W0:Y:S01]  /*05c0*/  @P0 LDC R3, c[0x3][R10+-0x30] ;  /* 0x00fff4000a030b82 */ /* 0x000e220000000800 */
[----:B------:R-:W-:Y:S01]  /*05d0*/  FMUL R14, R14, R14 ;  /* 0x0000000e0e0e7220 */ /* 0x000fe20000400000 */
[----:B------:R-:W-:Y:S01]  /*05e0*/  FMUL R15, R15, R15 ;  /* 0x0000000f0f0f7220 */ /* 0x000fe20000400000 */
[----:B-1----:R-:W-:-:S04]  /*05f0*/  FADD R11, R2, -R11 ;  /* 0x8000000b020b7221 */ /* 0x002fc80000000000 */
[----:B------:R-:W-:-:S04]  /*0600*/  FMUL R17, R11, R11 ;  /* 0x0000000b0b117220 */ /* 0x000fc80000400000 */
[----:B------:R-:W-:Y:S01]  /*0610*/  FADD R11, R15, R17 ;  /* 0x000000110f0b7221 */ /* 0x000fe20000000000 */
[C---:B--2---:R-:W-:Y:S01]  /*0620*/  @P0 FMUL R5, R0.reuse, R12 ;  /* 0x0000000c00050220 */ /* 0x044fe20000400000 */
[----:B------:R-:W-:-:S03]  /*0630*/  @P0 FMUL R6, R0, R13 ;  /* 0x0000000d00060220 */ /* 0x000fc60000400000 */
[----:B------:R-:W-:Y:S01]  /*0640*/  FSETP.GEU.AND P1, PT, R11, R14, PT ;  /* 0x0000000e0b00720b */ /* 0x000fe20003f2e000 */
[----:B0-----:R-:W-:-:S12]  /*0650*/  @P0 FMUL R9, R0, R3 ;  /* 0x0000000300090220 */ /* 0x001fd80000400000 */
[----:B------:R-:W-:Y:S05]  /*0660*/  @P1 BRA `(.L_x_11) ;  /* 0x0000000000b81947 */ /* 0x000fea0003800000 */
[----:B------:R-:W-:Y:S01]  /*0670*/  FADD R0, -R15, R14 ;  /* 0x0000000e0f007221 */ /* 0x000fe20000000100 */
[----:B------:R-:W-:Y:S03]  /*0680*/  BSSY.RECONVERGENT B1, `(.L_x_12) ;  /* 0x000000e000017945 */ /* 0x000fe60003800200 */
[----:B------:R-:W-:-:S04]  /*0690*/  FADD R0, -R17, R0 ;  /* 0x0000000011007221 */ /* 0x000fc80000000100 */
[----:B------:R-:W-:Y:S01]  /*06a0*/  VIADD R11, R0, 0xf3000000 ;  /* 0xf3000000000b7836 */ /* 0x000fe20000000000 */
[----:B------:R0:W1:Y:S04]  /*06b0*/  MUFU.RSQ R3, R0 ;  /* 0x0000000000037308 */ /* 0x0000680000001400 */
[----:B------:R-:W-:-:S13]  /*06c0*/  ISETP.GT.U32.AND P0, PT, R11, 0x727fffff, PT ;  /* 0x727fffff0b00780c */ /* 0x000fda0003f04070 */
[----:B01----:R-:W-:Y:S05]  /*06d0*/  @!P0 BRA `(.L_x_13) ;  /* 0x0000000000108947 */ /* 0x003fea0003800000 */
[----:B------:R-:W-:-:S07]  /*06e0*/  MOV R18, 0x700 ;  /* 0x0000070000127802 */ /* 0x000fce0000000f00 */
[----:B------:R-:W-:Y:S05]  /*06f0*/  CALL.REL.NOINC `($__internal_0_$__cuda_sm20_sqrt_rn_f32_slowpath) ;  /* 0x0000000c000c7944 */ /* 0x000fea0003c00000 */
[----:B------:R-:W-:Y:S01]  /*0700*/  MOV R11, R0 ;  /* 0x00000000000b7202 */ /* 0x000fe20000000f00 */
[----:B------:R-:W-:Y:S06]  /*0710*/  BRA `(.L_x_14) ;  /* 0x0000000000107947 */ /* 0x000fec0003800000 */
.L_x_13:
[----:B------:R-:W-:Y:S01]  /*0720*/  FMUL.FTZ R11, R0, R3 ;  /* 0x00000003000b7220 */ /* 0x000fe20000410000 */
[----:B------:R-:W-:-:S03]  /*0730*/  FMUL.FTZ R3, R3, 0.5 ;  /* 0x3f00000003037820 */ /* 0x000fc60000410000 */
[----:B------:R-:W-:-:S04]  /*0740*/  FFMA R0, -R11, R11, R0 ;  /* 0x0000000b0b007223 */ /* 0x000fc80000000100 */
[----:B------:R-:W-:-:S07]  /*0750*/  FFMA R11, R0, R3, R11 ;  /* 0x00000003000b7223 */ /* 0x000fce000000000b */
.L_x_14:
[----:B------:R-:W-:Y:S05]  /*0760*/  BSYNC.RECONVERGENT B1 ;  /* 0x0000000000017941 */ /* 0x000fea0003800200 */
.L_x_12:
        /* <DEDUP_REMOVED lines=9> */
.L_x_16:
[----:B------:R-:W-:Y:S01]  /*0800*/  MOV R3, R0 ;  /* 0x0000000000037202 */ /* 0x000fe20000000f00 */
[----:B------:R-:W-:Y:S06]  /*0810*/  BRA `(.L_x_17) ;  /* 0x0000000000107947 */ /* 0x000fec0003800000 */
.L_x_15:
[----:B-1----:R-:W-:Y:S01]  /*0820*/  FMUL.FTZ R3, R14, R13 ;  /* 0x0000000d0e037220 */ /* 0x002fe20000410000 */
[----:B------:R-:W-:-:S03]  /*0830*/  FMUL.FTZ R0, R13, 0.5 ;  /* 0x3f0000000d007820 */ /* 0x000fc60000410000 */
[----:B------:R-:W-:-:S04]  /*0840*/  FFMA R14, -R3, R3, R14 ;  /* 0x00000003030e7223 */ /* 0x000fc8000000010e */
[----:B------:R-:W-:-:S07]  /*0850*/  FFMA R3, R14, R0, R3 ;  /* 0x000000000e037223 */ /* 0x000fce0000000003 */
.L_x_17:
        /* <DEDUP_REMOVED lines=12> */
.L_x_19:
[----:B------:R-:W-:Y:S05]  /*0920*/  BSYNC.RECONVERGENT B1 ;  /* 0x0000000000017941 */ /* 0x000fea0003800200 */
.L_x_18:
[----:B------:R-:W0:Y:S02]  /*0930*/  LDC R16, c[0x3][R10+-0x4] ;  /* 0x00ffff000a107b82 */ /* 0x000e240000000800 */
[----:B0-----:R-:W-:-:S07]  /*0940*/  FADD R16, R16, R11 ;  /* 0x0000000b10107221 */ /* 0x001fce0000000000 */
.L_x_11:
[----:B------:R-:W-:Y:S05]  /*0950*/  BSYNC.RECONVERGENT B0 ;  /* 0x0000000000007941 */ /* 0x000fea0003800200 */
.L_x_10:
[----:B------:R-:W0:Y:S01]  /*0960*/  LDC.64 R14, c[0x3][R10+0x10] ;  /* 0x00c004000a0e7b82 */ /* 0x000e220000000a00 */
[----:B------:R-:W-:Y:S01]  /*0970*/  FSETP.GT.AND P0, PT, R16, R7, PT ;  /* 0x000000071000720b */ /* 0x000fe20003f04000 */
[----:B------:R-:W-:Y:S06]  /*0980*/  BSSY.RECONVERGENT B0, `(.L_x_20) ;  /* 0x000003f000007945 */ /* 0x000fec0003800200 */
[----:B------:R-:W1:Y:S06]  /*0990*/  LDC R3, c[0x3][R10+0xc] ;  /* 0x00c003000a037b82 */ /* 0x000e6c0000000800 */
[----:B------:R-:W-:Y:S01]  /*09a0*/  @P0 MOV R7, R16 ;  /* 0x0000001000070202 */ /* 0x000fe20000000f00 */
[----:B------:R-:W-:Y:S01]  /*09b0*/  HFMA2 R16, -RZ, RZ, -36.65625, 4.5359134674072265625e-05 ;  /* 0xd09502f9ff107431 */ /* 0x000fe200000001ff */
[----:B------:R-:W2:Y:S01]  /*09c0*/  @P0 LDC.64 R12, c[0x3][R10+-0x18] ;  /* 0x00fffa000a0c0b82 */ /* 0x000ea20000000a00 */
[----:B0-----:R-:W-:Y:S01]  /*09d0*/  FADD R14, R4, -R14 ;  /* 0x8000000e040e7221 */ /* 0x001fe20000000000 */
[----:B------:R-:W-:-:S06]  /*09e0*/  FADD R15, R2, -R15 ;  /* 0x8000000f020f7221 */ /* 0x000fcc0000000000 */
[----:B------:R-:W0:Y:S01]  /*09f0*/  @P0 LDC R11, c[0x3][R10+-0x1c] ;  /* 0x00fff9000a0b0b82 */ /* 0x000e220000000800 */
[----:B------:R-:W-:Y:S01]  /*0a00*/  FMUL R18, R14, R14 ;  /* 0x0000000e0e127220 */ /* 0x000fe20000400000 */
[----:B------:R-:W-:Y:S01]  /*0a10*/  FMUL R15, R15, R15 ;  /* 0x0000000f0f0f7220 */ /* 0x000fe20000400000 */
[----:B-1----:R-:W-:-:S03]  /*0a20*/  FMUL R3, R3, R3 ;  /* 0x0000000303037220 */ /* 0x002fc60000400000 */
[----:B------:R-:W-:-:S05]  /*0a30*/  FADD R14, R18, R15 ;  /* 0x0000000f120e7221 */ /* 0x000fca0000000000 */
[----:B------:R-:W-:Y:S01]  /*0a40*/  FSETP.GEU.AND P1, PT, R14, R3, PT ;  /* 0x000000030e00720b */ /* 0x000fe20003f2e000 */
[C---:B--2---:R-:W-:Y:S01]  /*0a50*/  @P0 FMUL R6, R0.reuse, R12 ;  /* 0x0000000c00060220 */ /* 0x044fe20000400000 */
[C---:B------:R-:W-:Y:S01]  /*0a60*/  @P0 FMUL R9, R0.reuse, R13 ;  /* 0x0000000d00090220 */ /* 0x040fe20000400000 */
[----:B0-----:R-:W-:-:S10]  /*0a70*/  @P0 FMUL R5, R0, R11 ;  /* 0x0000000b00050220 */ /* 0x001fd40000400000 */
        /* <DEDUP_REMOVED lines=12> */
.L_x_23:
[----:B------:R-:W-:Y:S01]  /*0b40*/  FMUL.FTZ R11, R0, R13 ;  /* 0x0000000d000b7220 */ /* 0x000fe20000410000 */
[----:B------:R-:W-:-:S03]  /*0b50*/  FMUL.FTZ R12, R13, 0.5 ;  /* 0x3f0000000d0c7820 */ /* 0x000fc60000410000 */
[----:B------:R-:W-:-:S04]  /*0b60*/  FFMA R0, -R11, R11, R0 ;  /* 0x0000000b0b007223 */ /* 0x000fc80000000100 */
[----:B------:R-:W-:-:S07]  /*0b70*/  FFMA R11, R0, R12, R11 ;  /* 0x0000000c000b7223 */ /* 0x000fce000000000b */
.L_x_24:
[----:B------:R-:W-:Y:S05]  /*0b80*/  BSYNC.RECONVERGENT B1 ;  /* 0x0000000000017941 */ /* 0x000fea0003800200 */
.L_x_22:
        /* <DEDUP_REMOVED lines=9> */
.L_x_26:
[----:B------:R-:W-:Y:S01]  /*0c20*/  MOV R3, R0 ;  /* 0x0000000000037202 */ /* 0x000fe20000000f00 */
[----:B------:R-:W-:Y:S06]  /*0c30*/  BRA `(.L_x_27) ;  /* 0x0000000000107947 */ /* 0x000fec0003800000 */
.L_x_25:
[----:B-1----:R-:W-:Y:S01]  /*0c40*/  FMUL.FTZ R0, R3, R12 ;  /* 0x0000000c03007220 */ /* 0x002fe20000410000 */
[----:B------:R-:W-:-:S03]  /*0c50*/  FMUL.FTZ R12, R12, 0.5 ;  /* 0x3f0000000c0c7820 */ /* 0x000fc60000410000 */
[----:B------:R-:W-:-:S04]  /*0c60*/  FFMA R3, -R0, R0, R3 ;  /* 0x0000000000037223 */ /* 0x000fc80000000103 */
[----:B------:R-:W-:-:S07]  /*0c70*/  FFMA R3, R3, R12, R0 ;  /* 0x0000000c03037223 */ /* 0x000fce0000000000 */
.L_x_27:
        /* <DEDUP_REMOVED lines=12> */
.L_x_29:
[----:B------:R-:W-:Y:S05]  /*0d40*/  BSYNC.RECONVERGENT B1 ;  /* 0x0000000000017941 */ /* 0x000fea0003800200 */
.L_x_28:
[----:B------:R-:W0:Y:S02]  /*0d50*/  LDC R16, c[0x3][R10+0x18] ;  /* 0x00c006000a107b82 */ /* 0x000e240000000800 */
[----:B0-----:R-:W-:-:S07]  /*0d60*/  FADD R16, R16, R11 ;  /* 0x0000000b10107221 */ /* 0x001fce0000000000 */
.L_x_21:
[----:B------:R-:W-:Y:S05]  /*0d70*/  BSYNC.RECONVERGENT B0 ;  /* 0x0000000000007941 */ /* 0x000fea0003800200 */
.L_x_20:
[----:B------:R-:W0:Y:S01]  /*0d80*/  LDC.64 R14, c[0x3][R10+0x28] ;  /* 0x00c00a000a0e7b82 */ /* 0x000e220000000a00 */
[----:B------:R-:W-:Y:S01]  /*0d90*/  FSETP.GT.AND P0, PT, R16, R7, PT ;  /* 0x000000071000720b */ /* 0x000fe20003f04000 */
[----:B------:R-:W-:Y:S06]  /*0da0*/  BSSY.RECONVERGENT B0, `(.L_x_30) ;  /* 0x000003f000007945 */ /* 0x000fec0003800200 */
[----:B------:R-:W1:Y:S06]  /*0db0*/  LDC R11, c[0x3][R10+0x30] ;  /* 0x00c00c000a0b7b82 */ /* 0x000e6c0000000800 */
[----:B------:R-:W-:-:S02]  /*0dc0*/  @P0 MOV R7, R16 ;  /* 0x0000001000070202 */ /* 0x000fc40000000f00 */
        /* <DEDUP_REMOVED lines=9> */
[----:B------:R-:W-:Y:S02]  /*0e60*/  HFMA2 R12, -RZ, RZ, -36.65625, 4.5359134674072265625e-05 ;  /* 0xd09502f9ff0c7431 */ /* 0x000fe400000001ff */
[C---:B------:R-:W-:Y:S01]  /*0e70*/  @P0 FMUL R6, R0.reuse, R13 ;  /* 0x0000000d00060220 */ /* 0x040fe20000400000 */
        /* <DEDUP_REMOVED lines=14> */
.L_x_33:
[----:B------:R-:W-:Y:S01]  /*0f60*/  FMUL.FTZ R11, R0, R3 ;  /* 0x00000003000b7220 */ /* 0x000fe20000410000 */
[----:B------:R-:W-:-:S03]  /*0f70*/  FMUL.FTZ R3, R3, 0.5 ;  /* 0x3f00000003037820 */ /* 0x000fc60000410000 */
[----:B------:R-:W-:-:S04]  /*0f80*/  FFMA R0, -R11, R11, R0 ;  /* 0x0000000b0b007223 */ /* 0x000fc80000000100 */
[----:B------:R-:W-:-:S07]  /*0f90*/  FFMA R11, R0, R3, R11 ;  /* 0x00000003000b7223 */ /* 0x000fce000000000b */
.L_x_34:
[----:B------:R-:W-:Y:S05]  /*0fa0*/  BSYNC.RECONVERGENT B1 ;  /* 0x0000000000017941 */ /* 0x000fea0003800200 */
.L_x_32:
        /* <DEDUP_REMOVED lines=9> */
.L_x_36:
[----:B------:R-:W-:Y:S01]  /*1040*/  MOV R3, R0 ;  /* 0x0000000000037202 */ /* 0x000fe20000000f00 */
[----:B------:R-:W-:Y:S06]  /*1050*/  BRA `(.L_x_37) ;  /* 0x0000000000107947 */ /* 0x000fec0003800000 */
.L_x_35:
[----:B-1----:R-:W-:Y:S01]  /*1060*/  FMUL.FTZ R3, R14, R13 ;  /* 0x0000000d0e037220 */ /* 0x002fe20000410000 */
[----:B------:R-:W-:-:S03]  /*1070*/  FMUL.FTZ R0, R13, 0.5 ;  /* 0x3f0000000d007820 */ /* 0x000fc60000410000 */
[----:B------:R-:W-:-:S04]  /*1080*/  FFMA R14, -R3, R3, R14 ;  /* 0x00000003030e7223 */ /* 0x000fc8000000010e */
[----:B------:R-:W-:-:S07]  /*1090*/  FFMA R3, R14, R0, R3 ;  /* 0x000000000e037223 */ /* 0x000fce0000000003 */
.L_x_37:
        /* <DEDUP_REMOVED lines=12> */
.L_x_39:
[----:B------:R-:W-:Y:S05]  /*1160*/  BSYNC.RECONVERGENT B1 ;  /* 0x0000000000017941 */ /* 0x000fea0003800200 */
.L_x_38:
[----:B------:R-:W0:Y:S02]  /*1170*/  LDC R12, c[0x3][R10+0x34] ;  /* 0x00c00d000a0c7b82 */ /* 0x000e240000000800 */
[----:B0-----:R-:W-:-:S07]  /*1180*/  FADD R12, R12, R11 ;  /* 0x0000000b0c0c7221 */ /* 0x001fce0000000000 */
.L_x_31:
[----:B------:R-:W-:Y:S05]  /*1190*/  BSYNC.RECONVERGENT B0 ;  /* 0x0000000000007941 */ /* 0x000fea0003800200 */
.L_x_30:
[----:B------:R-:W-:-:S13]  /*11a0*/  FSETP.GT.AND P0, PT, R12, R7, PT ;  /* 0x000000070c00720b */ /* 0x000fda0003f04000 */
[----:B------:R0:W1:Y:S01]  /*11b0*/  @P0 LDC.64 R14, c[0x3][R10+0x20] ;  /* 0x00c008000a0e0b82 */ /* 0x0000620000000a00 */
[----:B------:R-:W-:-:S07]  /*11c0*/  @P0 MOV R7, R12 ;  /* 0x0000000c00070202 */ /* 0x000fce0000000f00 */
[----:B------:R0:W2:Y:S02]  /*11d0*/  @P0 LDC R3, c[0x3][R10+0x1c] ;  /* 0x00c007000a030b82 */ /* 0x0000a40000000800 */
[----:B0-----:R-:W-:Y:S01]  /*11e0*/  IADD3 R10, PT, PT, R10, 0x70, RZ ;  /* 0x000000700a0a7810 */ /* 0x001fe20007ffe0ff */
[C---:B-1----:R-:W-:Y:S01]  /*11f0*/  @P0 FMUL R6, R0.reuse, R14 ;  /* 0x0000000e00060220 */ /* 0x042fe20000400000 */
[C---:B------:R-:W-:Y:S01]  /*1200*/  @P0 FMUL R9, R0.reuse, R15 ;  /* 0x0000000f00090220 */ /* 0x040fe20000400000 */
[----:B--2---:R-:W-:Y:S01]  /*1210*/  @P0 FMUL R5, R0, R3 ;  /* 0x0000000300050220 */ /* 0x004fe20000400000 */
[----:B------:R-:W-:Y:S06]  /*1220*/  BRA.U UP0, `(.L_x_40) ;  /* 0xffffffed00d07547 */ /* 0x000fec000b83ffff */
[----:B------:R-:W0:Y:S01]  /*1230*/  LDCU.64 UR8, c[0x0][0x380] ;  /* 0x00007000ff0877ac */ /* 0x000e220008000a00 */
[----:B------:R-:W-:Y:S01]  /*1240*/  FMUL R5, R5, 255 ;  /* 0x437f000005057820 */ /* 0x000fe20000400000 */
[----:B------:R-:W-:Y:S01]  /*1250*/  FMUL R9, R9, 255 ;  /* 0x437f000009097820 */ /* 0x000fe20000400000 */
[----:B------:R-:W-:Y:S01]  /*1260*/  FMUL R6, R6, 255 ;  /* 0x437f000006067820 */ /* 0x000fe20000400000 */
[----:B------:R-:W-:Y:S02]  /*1270*/  IMAD.SHL.U32 R8, R8, 0x4, RZ ;  /* 0x0000000408087824 */ /* 0x000fe400078e00ff */
[----:B------:R-:W-:Y:S01]  /*1280*/  HFMA2 R0, -RZ, RZ, 0, 1.5199184417724609375e-05 ;  /* 0x000000ffff007431 */ /* 0x000fe200000001ff */
[----:B------:R-:W1:Y:S08]  /*1290*/  F2I.TRUNC.NTZ R5, R5 ;  /* 0x0000000500057305 */ /* 0x000e70000020f100 */
[----:B------:R-:W2:Y:S01]  /*12a0*/  F2I.TRUNC.NTZ R7, R6 ;  /* 0x0000000600077305 */ /* 0x000ea2000020f100 */
[----:B0-----:R-:W-:-:S04]  /*12b0*/  IADD3 R2, P0, PT, R8, UR8, RZ ;  /* 0x0000000808027c10 */ /* 0x001fc8000ff1e0ff */
[----:B------:R-:W-:-:S03]  /*12c0*/  LEA.HI.X.SX32 R3, R8, UR9, 0x1, P0 ;  /* 0x0000000908037c11 */ /* 0x000fc600080f0eff */
[----:B------:R-:W0:Y:S02]  /*12d0*/  F2I.TRUNC.NTZ R9, R9 ;  /* 0x0000000900097305 */ /* 0x000e24000020f100 */
[----:B-1----:R-:W-:Y:S04]  /*12e0*/  STG.E.U8 desc[UR6][R2.64], R5 ;  /* 0x0000000502007986 */ /* 0x002fe8000c101106 */
[----:B--2---:R-:W-:Y:S04]  /*12f0*/  STG.E.U8 desc[UR6][R2.64+0x1], R7 ;  /* 0x0000010702007986 */ /* 0x004fe8000c101106 */
[----:B------:R-:W-:Y:S04]  /*1300*/  STG.E.U8 desc[UR6][R2.64+0x3], R0 ;  /* 0x0000030002007986 */ /* 0x000fe8000c101106 */
[----:B0-----:R-:W-:Y:S01]  /*1310*/  STG.E.U8 desc[UR6][R2.64+0x2], R9 ;  /* 0x0000020902007986 */ /* 0x001fe2000c101106 */
[----:B------:R-:W-:Y:S05]  /*1320*/  EXIT ;  /* 0x000000000000794d */ /* 0x000fea0003800000 */
        .weak           $__internal_0_$__cuda_sm20_sqrt_rn_f32_slowpath
        .type           $__internal_0_$__cuda_sm20_sqrt_rn_f32_slowpath,@function
        .size           $__internal_0_$__cuda_sm20_sqrt_rn_f32_slowpath,($__internal_1_$__cuda_sm3x_div_rn_noftz_f32_slowpath - $__internal_0_$__cuda_sm20_sqrt_rn_f32_slowpath)
$__internal_0_$__cuda_sm20_sqrt_rn_f32_slowpath:
[----:B------:R-:W-:-:S13]  /*1330*/  LOP3.LUT P0, RZ, R0, 0x7fffffff, RZ, 0xc0, !PT ;  /* 0x7fffffff00ff7812 */ /* 0x000fda000780c0ff */
[----:B------:R-:W-:Y:S01]  /*1340*/  @!P0 MOV R12, R0 ;  /* 0x00000000000c8202 */ /* 0x000fe20000000f00 */
[----:B------:R-:W-:Y:S06]  /*1350*/  @!P0 BRA `(.L_x_41) ;  /* 0x0000000000408947 */ /* 0x000fec0003800000 */
[----:B------:R-:W-:-:S13]  /*1360*/  FSETP.GEU.FTZ.AND P0, PT, R0, RZ, PT ;  /* 0x000000ff0000720b */ /* 0x000fda0003f1e000 */
[----:B------:R-:W-:Y:S01]  /*1370*/  @!P0 MOV R12, 0x7fffffff ;  /* 0x7fffffff000c8802 */ /* 0x000fe20000000f00 */
[----:B------:R-:W-:Y:S06]  /*1380*/  @!P0 BRA `(.L_x_41) ;  /* 0x0000000000348947 */ /* 0x000fec0003800000 */
[----:B------:R-:W-:-:S13]  /*1390*/  FSETP.GTU.FTZ.AND P0, PT, |R0|, +INF , PT ;  /* 0x7f8000000000780b */ /* 0x000fda0003f1c200 */
[----:B------:R-:W-:Y:S01]  /*13a0*/  @P0 FADD.FTZ R12, R0, 1 ;  /* 0x3f800000000c0421 */ /* 0x000fe20000010000 */
[----:B------:R-:W-:Y:S06]  /*13b0*/  @P0 BRA `(.L_x_41) ;  /* 0x0000000000280947 */ /* 0x000fec0003800000 */
[----:B------:R-:W-:-:S13]  /*13c0*/  FSETP.NEU.FTZ.AND P0, PT, |R0|, +INF , PT ;  /* 0x7f8000000000780b */ /* 0x000fda0003f1d200 */
[----:B------:R-:W-:-:S04]  /*13d0*/  @P0 FFMA R13, R0, 1.84467440737095516160e+19, RZ ;  /* 0x5f800000000d0823 */ /* 0x000fc800000000ff */
[----:B------:R-:W0:Y:S02]  /*13e0*/  @P0 MUFU.RSQ R12, R13 ;  /* 0x0000000d000c0308 */ /* 0x000e240000001400 */
[----:B0-----:R-:W-:Y:S01]  /*13f0*/  @P0 FMUL.FTZ R16, R13, R12 ;  /* 0x0000000c0d100220 */ /* 0x001fe20000410000 */
[----:B------:R-:W-:Y:S01]  /*1400*/  @P0 FMUL.FTZ R17, R12, 0.5 ;  /* 0x3f0000000c110820 */ /* 0x000fe20000410000 */
[----:B------:R-:W-:Y:S02]  /*1410*/  @!P0 MOV R12, R0 ;  /* 0x00000000000c8202 */ /* 0x000fe40000000f00 */
[----:B------:R-:W-:-:S04]  /*1420*/  @P0 FADD.FTZ R15, -R16, -RZ ;  /* 0x800000ff100f0221 */ /* 0x000fc80000010100 */
[----:B------:R-:W-:-:S04]  /*1430*/  @P0 FFMA R15, R16, R15, R13 ;  /* 0x0000000f100f0223 */ /* 0x000fc8000000000d */
[----:B------:R-:W-:-:S04]  /*1440*/  @P0 FFMA R15, R15, R17, R16 ;  /* 0x000000110f0f0223 */ /* 0x000fc80000000010 */
[----:B------:R-:W-:-:S07]  /*1450*/  @P0 FMUL.FTZ R12, R15, 2.3283064365386962891e-10 ;  /* 0x2f8000000f0c0820 */ /* 0x000fce0000410000 */
.L_x_41:
[----:B------:R-:W-:Y:S01]  /*1460*/  HFMA2 R13, -RZ, RZ, 0, 0 ;  /* 0x00000000ff0d7431 */ /* 0x000fe200000001ff */
[----:B------:R-:W-:Y:S02]  /*1470*/  MOV R0, R12 ;  /* 0x0000000c00007202 */ /* 0x000fe40000000f00 */
[----:B------:R-:W-:-:S04]  /*1480*/  MOV R12, R18 ;  /* 0x00000012000c7202 */ /* 0x000fc80000000f00 */
[----:B------:R-:W-:Y:S05]  /*1490*/  RET.REL.NODEC R12 `(_Z6kernelPh) ;  /* 0xffffffe80cd87950 */ /* 0x000fea0003c3ffff */
        .weak           $__internal_1_$__cuda_sm3x_div_rn_noftz_f32_slowpath
        .type           $__internal_1_$__cuda_sm3x_div_rn_noftz_f32_slowpath,@function
        .size           $__internal_1_$__cuda_sm3x_div_rn_noftz_f32_slowpath,(.L_x_55 - $__internal_1_$__cuda_sm3x_div_rn_noftz_f32_slowpath)
$__internal_1_$__cuda_sm3x_div_rn_noftz_f32_slowpath:
[----:B------:R-:W-:Y:S01]  /*14a0*/  SHF.R.U32.HI R13, RZ, 0x17, R3 ;  /* 0x00000017ff0d7819 */ /* 0x000fe20000011603 */
[----:B------:R-:W-:Y:S01]  /*14b0*/  BSSY.RECONVERGENT B2, `(.L_x_42) ;  /* 0x0000062000027945 */ /* 0x000fe20003800200 */
[----:B------:R-:W-:Y:S02]  /*14c0*/  SHF.R.U32.HI R14, RZ, 0x17, R0 ;  /* 0x00000017ff0e7819 */ /* 0x000fe40000011600 */
[----:B------:R-:W-:Y:S02]  /*14d0*/  LOP3.LUT R13, R13, 0xff, RZ, 0xc0, !PT ;  /* 0x000000ff0d0d7812 */ /* 0x000fe400078ec0ff */
[----:B------:R-:W-:-:S03]  /*14e0*/  LOP3.LUT R15, R14, 0xff, RZ, 0xc0, !PT ;  /* 0x000000ff0e0f7812 */ /* 0x000fc600078ec0ff */
[----:B------:R-:W-:Y:S01]  /*14f0*/  VIADD R17, R13, 0xffffffff ;  /* 0xffffffff0d117836 */ /* 0x000fe20000000000 */
[----:B------:R-:W-:-:S04]  /*1500*/  IADD3 R16, PT, PT, R15, -0x1, RZ ;  /* 0xffffffff0f107810 */ /* 0x000fc80007ffe0ff */
[----:B------:R-:W-:-:S04]  /*1510*/  ISETP.GT.U32.AND P0, PT, R17, 0xfd, PT ;  /* 0x000000fd1100780c */ /* 0x000fc80003f04070 */
[----:B------:R-:W-:-:S13]  /*1520*/  ISETP.GT.U32.OR P0, PT, R16, 0xfd, P0 ;  /* 0x000000fd1000780c */ /* 0x000fda0000704470 */
[----:B------:R-:W-:Y:S01]  /*1530*/  @!P0 MOV R14, RZ ;  /* 0x000000ff000e8202 */ /* 0x000fe20000000f00 */
[----:B------:R-:W-:Y:S06]  /*1540*/  @!P0 BRA `(.L_x_43) ;  /* 0x00000000005c8947 */ /* 0x000fec0003800000 */
[----:B------:R-:W-:Y:S02]  /*1550*/  FSETP.GTU.FTZ.AND P0, PT, |R0|, +INF , PT ;  /* 0x7f8000000000780b */ /* 0x000fe40003f1c200 */
[----:B------:R-:W-:-:S04]  /*1560*/  FSETP.GTU.FTZ.AND P1, PT, |R3|, +INF , PT ;  /* 0x7f8000000300780b */ /* 0x000fc80003f3c200 */
[----:B------:R-:W-:-:S13]  /*1570*/  PLOP3.LUT P0, PT, P0, P1, PT, 0xf8, 0x8f ;  /* 0x00000000008f781c */ /* 0x000fda0000703f70 */
[----:B------:R-:W-:Y:S05]  /*1580*/  @P0 BRA `(.L_x_44) ;  /* 0x00000004004c0947 */ /* 0x000fea0003800000 */
[----:B------:R-:W-:-:S13]  /*1590*/  LOP3.LUT P0, RZ, R3, 0x7fffffff, R0, 0xc8, !PT ;  /* 0x7fffffff03ff7812 */ /* 0x000fda000780c800 */
[----:B------:R-:W-:Y:S05]  /*15a0*/  @!P0 BRA `(.L_x_45) ;  /* 0x00000004003c8947 */ /* 0x000fea0003800000 */
[C---:B------:R-:W-:Y:S02]  /*15b0*/  FSETP.NEU.FTZ.AND P2, PT, |R0|.reuse, +INF , PT ;  /* 0x7f8000000000780b */ /* 0x040fe40003f5d200 */
[----:B------:R-:W-:Y:S02]  /*15c0*/  FSETP.NEU.FTZ.AND P1, PT, |R3|, +INF , PT ;  /* 0x7f8000000300780b */ /* 0x000fe40003f3d200 */
[----:B------:R-:W-:-:S11]  /*15d0*/  FSETP.NEU.FTZ.AND P0, PT, |R0|, +INF , PT ;  /* 0x7f8000000000780b */ /* 0x000fd60003f1d200 */
[----:B------:R-:W-:Y:S05]  /*15e0*/  @!P1 BRA !P2, `(.L_x_45) ;  /* 0x00000004002c9947 */ /* 0x000fea0005000000 */
[----:B------:R-:W-:-:S04]  /*15f0*/  LOP3.LUT P2, RZ, R0, 0x7fffffff, RZ, 0xc0, !PT ;  /* 0x7fffffff00ff7812 */ /* 0x000fc8000784c0ff */
[----:B------:R-:W-:-:S13]  /*1600*/  PLOP3.LUT P1, PT, P1, P2, PT, 0x2f, 0xf2 ;  /* 0x0000000000f2781c */ /* 0x000fda0000f24577 */
[----:B------:R-:W-:Y:S05]  /*1610*/  @P1 BRA `(.L_x_46) ;  /* 0x0000000400181947 */ /* 0x000fea0003800000 */
[----:B------:R-:W-:-:S04]  /*1620*/  LOP3.LUT P1, RZ, R3, 0x7fffffff, RZ, 0xc0, !PT ;  /* 0x7fffffff03ff7812 */ /* 0x000fc8000782c0ff */
[----:B------:R-:W-:-:S13]  /*1630*/  PLOP3.LUT P0, PT, P0, P1, PT, 0x2f, 0xf2 ;  /* 0x0000000000f2781c */ /* 0x000fda0000702577 */
[----:B------:R-:W-:Y:S05]  /*1640*/  @P0 BRA `(.L_x_47) ;  /* 0x0000000400000947 */ /* 0x000fea0003800000 */
[----:B------:R-:W-:Y:S02]  /*1650*/  ISETP.GE.AND P0, PT, R16, RZ, PT ;  /* 0x000000ff1000720c */ /* 0x000fe40003f06270 */
[----:B------:R-:W-:-:S11]  /*1660*/  ISETP.GE.AND P1, PT, R17, RZ, PT ;  /* 0x000000ff1100720c */ /* 0x000fd60003f26270 */
[----:B------:R-:W-:Y:S01]  /*1670*/  @P0 MOV R14, RZ ;  /* 0x000000ff000e0202 */ /* 0x000fe20000000f00 */
[----:B------:R-:W-:Y:S01]  /*1680*/  @!P0 FFMA R0, R0, 1.84467440737095516160e+19, RZ ;  /* 0x5f80000000008823 */ /* 0x000fe200000000ff */
[----:B------:R-:W-:Y:S01]  /*1690*/  @!P0 MOV R14, 0xffffffc0 ;  /* 0xffffffc0000e8802 */ /* 0x000fe20000000f00 */
[----:B------:R-:W-:-:S03]  /*16a0*/  @!P1 FFMA R3, R3, 1.84467440737095516160e+19, RZ ;  /* 0x5f80000003039823 */ /* 0x000fc600000000ff */
[----:B------:R-:W-:-:S07]  /*16b0*/  @!P1 IADD3 R14, PT, PT, R14, 0x40, RZ ;  /* 0x000000400e0e9810 */ /* 0x000fce0007ffe0ff */
.L_x_43:
[----:B------:R-:W-:Y:S01]  /*16c0*/  LEA R16, R13, 0xc0800000, 0x17 ;  /* 0xc08000000d107811 */ /* 0x000fe200078eb8ff */
[----:B------:R-:W-:Y:S01]  /*16d0*/  BSSY.RECONVERGENT B3, `(.L_x_48) ;  /* 0x0000036000037945 */ /* 0x000fe20003800200 */
[----:B------:R-:W-:Y:S02]  /*16e0*/  IADD3 R15, PT, PT, R15, -0x7f, RZ ;  /* 0xffffff810f0f7810 */ /* 0x000fe40007ffe0ff */
[----:B------:R-:W-:-:S03]  /*16f0*/  IADD3 R17, PT, PT, -R16, R3, RZ ;  /* 0x0000000310117210 */ /* 0x000fc60007ffe1ff */
[----:B------:R-:W-:Y:S01]  /*1700*/  IMAD R0, R15, -0x800000, R0 ;  /* 0xff8000000f007824 */ /* 0x000fe200078e0200 */
[----:B------:R-:W0:Y:S01]  /*1710*/  MUFU.RCP R3, R17 ;  /* 0x0000001100037308 */ /* 0x000e220000001000 */
[----:B------:R-:W-:Y:S01]  /*1720*/  FADD.FTZ R19, -R17, -RZ ;  /* 0x800000ff11137221 */ /* 0x000fe20000010100 */
[----:B------:R-:W-:-:S05]  /*1730*/  IADD3 R15, PT, PT, R15, 0x7f, -R13 ;  /* 0x0000007f0f0f7810 */ /* 0x000fca0007ffe80d */
[----:B------:R-:W-:Y:S02]  /*1740*/  IMAD.IADD R15, R15, 0x1, R14 ;  /* 0x000000010f0f7824 */ /* 0x000fe400078e020e */
[----:B0-----:R-:W-:-:S04]  /*1750*/  FFMA R16, R3, R19, 1 ;  /* 0x3f80000003107423 */ /* 0x001fc80000000013 */
[----:B------:R-:W-:-:S04]  /*1760*/  FFMA R3, R3, R16, R3 ;  /* 0x0000001003037223 */ /* 0x000fc80000000003 */
[----:B------:R-:W-:-:S04]  /*1770*/  FFMA R16, R0, R3, RZ ;  /* 0x0000000300107223 */ /* 0x000fc800000000ff */
[----:B------:R-:W-:-:S04]  /*1780*/  FFMA R18, R19, R16, R0 ;  /* 0x0000001013127223 */ /* 0x000fc80000000000 */
[----:B------:R-:W-:-:S04]  /*1790*/  FFMA R16, R3, R18, R16 ;  /* 0x0000001203107223 */ /* 0x000fc80000000010 */
[----:B------:R-:W-:-:S04]  /*17a0*/  FFMA R19, R19, R16, R0 ;  /* 0x0000001013137223 */ /* 0x000fc80000000000 */
[----:B------:R-:W-:-:S05]  /*17b0*/  FFMA R0, R3, R19, R16 ;  /* 0x0000001303007223 */ /* 0x000fca0000000010 */
[----:B------:R-:W-:-:S04]  /*17c0*/  SHF.R.U32.HI R13, RZ, 0x17, R0 ;  /* 0x00000017ff0d7819 */ /* 0x000fc80000011600 */
[----:B------:R-:W-:-:S04]  /*17d0*/  LOP3.LUT R13, R13, 0xff, RZ, 0xc0, !PT ;  /* 0x000000ff0d0d7812 */ /* 0x000fc800078ec0ff */
[----:B------:R-:W-:-:S04]  /*17e0*/  IADD3 R17, PT, PT, R13, R15, RZ ;  /* 0x0000000f0d117210 */ /* 0x000fc80007ffe0ff */
[----:B------:R-:W-:-:S04]  /*17f0*/  IADD3 R13, PT, PT, R17, -0x1, RZ ;  /* 0xffffffff110d7810 */ /* 0x000fc80007ffe0ff */
[----:B------:R-:W-:-:S13]  /*1800*/  ISETP.GE.U32.AND P0, PT, R13, 0xfe, PT ;  /* 0x000000fe0d00780c */ /* 0x000fda0003f06070 */
[----:B------:R-:W-:Y:S05]  /*1810*/  @!P0 BRA `(.L_x_49) ;  /* 0x0000000000808947 */ /* 0x000fea0003800000 */
[----:B------:R-:W-:-:S13]  /*1820*/  ISETP.GT.AND P0, PT, R17, 0xfe, PT ;  /* 0x000000fe1100780c */ /* 0x000fda0003f04270 */
[----:B------:R-:W-:Y:S05]  /*1830*/  @P0 BRA `(.L_x_50) ;  /* 0x00000000006c0947 */ /* 0x000fea0003800000 */
[----:B------:R-:W-:-:S13]  /*1840*/  ISETP.GE.AND P0, PT, R17, 0x1, PT ;  /* 0x000000011100780c */ /* 0x000fda0003f06270 */
[----:B------:R-:W-:Y:S05]  /*1850*/  @P0 BRA `(.L_x_51) ;  /* 0x0000000000740947 */ /* 0x000fea0003800000 */
[----:B------:R-:W-:Y:S02]  /*1860*/  ISETP.GE.AND P0, PT, R17, -0x18, PT ;  /* 0xffffffe81100780c */ /* 0x000fe40003f06270 */
[----:B------:R-:W-:-:S11]  /*1870*/  LOP3.LUT R0, R0, 0x80000000, RZ, 0xc0, !PT ;  /* 0x8000000000007812 */ /* 0x000fd600078ec0ff */
[----:B------:R-:W-:Y:S05]  /*1880*/  @!P0 BRA `(.L_x_51) ;  /* 0x0000000000688947 */ /* 0x000fea0003800000 */
[-CC-:B------:R-:W-:Y:S01]  /*1890*/  FFMA.RZ R13, R3, R19.reuse, R16.reuse ;  /* 0x00000013030d7223 */ /* 0x180fe2000000c010 */
[C---:B------:R-:W-:Y:S02]  /*18a0*/  ISETP.NE.AND P2, PT, R17.reuse, RZ, PT ;  /* 0x000000ff1100720c */ /* 0x040fe40003f45270 */
[----:B------:R-:W-:Y:S02]  /*18b0*/  ISETP.NE.AND P1, PT, R17, RZ, PT ;  /* 0x000000ff1100720c */ /* 0x000fe40003f25270 */
[----:B------:R-:W-:Y:S01]  /*18c0*/  LOP3.LUT R14, R13, 0x7fffff, RZ, 0xc0, !PT ;  /* 0x007fffff0d0e7812 */ /* 0x000fe200078ec0ff */
[CCC-:B------:R-:W-:Y:S01]  /*18d0*/  FFMA.RP R13, R3.reuse, R19.reuse, R16.reuse ;  /* 0x00000013030d7223 */ /* 0x1c0fe20000008010 */
[----:B------:R-:W-:Y:S01]  /*18e0*/  FFMA.RM R16, R3, R19, R16 ;  /* 0x0000001303107223 */ /* 0x000fe20000004010 */
[----:B------:R-:W-:Y:S02]  /*18f0*/  IADD3 R3, PT, PT, R17, 0x20, RZ ;  /* 0x0000002011037810 */ /* 0x000fe40007ffe0ff */
[----:B------:R-:W-:-:S02]  /*1900*/  LOP3.LUT R14, R14, 0x800000, RZ, 0xfc, !PT ;  /* 0x008000000e0e7812 */ /* 0x000fc400078efcff */
[----:B------:R-:W-:Y:S02]  /*1910*/  IADD3 R15, PT, PT, -R17, RZ, RZ ;  /* 0x000000ff110f7210 */ /* 0x000fe40007ffe1ff */
[----:B------:R-:W-:Y:S02]  /*1920*/  SHF.L.U32 R3, R14, R3, RZ ;  /* 0x000000030e037219 */ /* 0x000fe400000006ff */
[----:B------:R-:W-:Y:S02]  /*1930*/  FSETP.NEU.FTZ.AND P0, PT, R13, R16, PT ;  /* 0x000000100d00720b */ /* 0x000fe40003f1d000 */
[----:B------:R-:W-:Y:S02]  /*1940*/  SEL R13, R15, RZ, P2 ;  /* 0x000000ff0f0d7207 */ /* 0x000fe40001000000 */
[----:B------:R-:W-:Y:S02]  /*1950*/  ISETP.NE.AND P1, PT, R3, RZ, P1 ;  /* 0x000000ff0300720c */ /* 0x000fe40000f25270 */
[----:B------:R-:W-:-:S02]  /*1960*/  SHF.R.U32.HI R13, RZ, R13, R14 ;  /* 0x0000000dff0d7219 */ /* 0x000fc4000001160e */
[----:B------:R-:W-:Y:S02]  /*1970*/  PLOP3.LUT P0, PT, P0, P1, PT, 0xf8, 0x8f ;  /* 0x00000000008f781c */ /* 0x000fe40000703f70 */
[----:B------:R-:W-:Y:S02]  /*1980*/  SHF.R.U32.HI R14, RZ, 0x1, R13 ;  /* 0x00000001ff0e7819 */ /* 0x000fe4000001160d */
[----:B------:R-:W-:-:S04]  /*1990*/  SEL R3, RZ, 0x1, !P0 ;  /* 0x00000001ff037807 */ /* 0x000fc80004000000 */
[----:B------:R-:W-:-:S04]  /*19a0*/  LOP3.LUT R16, R3, 0x1, R14, 0xf8, !PT ;  /* 0x0000000103107812 */ /* 0x000fc800078ef80e */
[----:B------:R-:W-:-:S04]  /*19b0*/  LOP3.LUT R13, R16, R13, RZ, 0xc0, !PT ;  /* 0x0000000d100d7212 */ /* 0x000fc800078ec0ff */
[----:B------:R-:W-:-:S04]  /*19c0*/  IADD3 R13, PT, PT, R14, R13, RZ ;  /* 0x0000000d0e0d7210 */ /* 0x000fc80007ffe0ff */
[----:B------:R-:W-:Y:S01]  /*19d0*/  LOP3.LUT R0, R13, R0, RZ, 0xfc, !PT ;  /* 0x000000000d007212 */ /* 0x000fe200078efcff */
[----:B------:R-:W-:Y:S06]  /*19e0*/  BRA `(.L_x_51) ;  /* 0x0000000000107947 */ /* 0x000fec0003800000 */
.L_x_50:
[----:B------:R-:W-:-:S04]  /*19f0*/  LOP3.LUT R0, R0, 0x80000000, RZ, 0xc0, !PT ;  /* 0x8000000000007812 */ /* 0x000fc800078ec0ff */
[----:B------:R-:W-:Y:S01]  /*1a00*/  LOP3.LUT R0, R0, 0x7f800000, RZ, 0xfc, !PT ;  /* 0x7f80000000007812 */ /* 0x000fe200078efcff */
[----:B------:R-:W-:Y:S06]  /*1a10*/  BRA `(.L_x_51) ;  /* 0x0000000000047947 */ /* 0x000fec0003800000 */
.L_x_49:
[----:B------:R-:W-:-:S07]  /*1a20*/  LEA R0, R15, R0, 0x17 ;  /* 0x000000000f007211 */ /* 0x000fce00078eb8ff */
.L_x_51:
[----:B------:R-:W-:Y:S05]  /*1a30*/  BSYNC.RECONVERGENT B3 ;  /* 0x0000000000037941 */ /* 0x000fea0003800200 */
.L_x_48:
[----:B------:R-:W-:Y:S05]  /*1a40*/  BRA `(.L_x_52) ;  /* 0x0000000000207947 */ /* 0x000fea0003800000 */
.L_x_47:
[----:B------:R-:W-:-:S04]  /*1a50*/  LOP3.LUT R0, R3, 0x80000000, R0, 0x48, !PT ;  /* 0x8000000003007812 */ /* 0x000fc800078e4800 */
[----:B------:R-:W-:Y:S01]  /*1a60*/  LOP3.LUT R0, R0, 0x7f800000, RZ, 0xfc, !PT ;  /* 0x7f80000000007812 */ /* 0x000fe200078efcff */
[----:B------:R-:W-:Y:S06]  /*1a70*/  BRA `(.L_x_52) ;  /* 0x0000000000147947 */ /* 0x000fec0003800000 */
.L_x_46:
[----:B------:R-:W-:Y:S01]  /*1a80*/  LOP3.LUT R0, R3, 0x80000000, R0, 0x48, !PT ;  /* 0x8000000003007812 */ /* 0x000fe200078e4800 */
[----:B------:R-:W-:Y:S06]  /*1a90*/  BRA `(.L_x_52) ;  /* 0x00000000000c7947 */ /* 0x000fec0003800000 */
.L_x_45:
[----:B------:R-:W0:Y:S01]  /*1aa0*/  MUFU.RSQ R0, -QNAN ;  /* 0xffc0000000007908 */ /* 0x000e220000001400 */
[----:B------:R-:W-:Y:S05]  /*1ab0*/  BRA `(.L_x_52) ;  /* 0x0000000000047947 */ /* 0x000fea0003800000 */
.L_x_44:
[----:B------:R-:W-:-:S07]  /*1ac0*/  FADD.FTZ R0, R0, R3 ;  /* 0x0000000300007221 */ /* 0x000fce0000010000 */
.L_x_52:
[----:B------:R-:W-:Y:S05]  /*1ad0*/  BSYNC.RECONVERGENT B2 ;  /* 0x0000000000027941 */ /* 0x000fea0003800200 */
.L_x_42:
[----:B------:R-:W-:-:S04]  /*1ae0*/  HFMA2 R13, -RZ, RZ, 0, 0 ;  /* 0x00000000ff0d7431 */ /* 0x000fc800000001ff */
[----:B0-----:R-:W-:Y:S05]  /*1af0*/  RET.REL.NODEC R12 `(_Z6kernelPh) ;  /* 0xffffffe40c407950 */ /* 0x001fea0003c3ffff */
.L_x_53:
[----:B------:R-:W-:-:S00]  /*1b00*/  BRA `(.L_x_53) ;  /* 0xfffffffc00fc7947 */ /* 0x000fc0000383ffff */
[----:B------:R-:W-:-:S00]  /*1b10*/  NOP ;  /* 0x0000000000007918 */ /* 0x000fc00000000000 */
        /* <DEDUP_REMOVED lines=14> */
.L_x_55:


//--------------------- .nv.shared.reserved.0     --------------------------
	.section	.nv.shared.reserved.0,"aw",@nobits
	.weak		__nv_reservedSMEM_offset_0_alias
	.size		__nv_reservedSMEM_offset_0_alias, 0, 64
	.other		__nv_reservedSMEM_offset_0_alias,@"STO_CUDA_RESERVED_SHARED STV_DEFAULT"
__nv_reservedSMEM_offset_0_alias:
	.zero		0
	.zero		64


//--------------------- .nv.constant0._Z6kernelPh --------------------------
	.section	.nv.constant0._Z6kernelPh,"a",@progbits
	.sectionflags	@""
	.align	4
.nv.constant0._Z6kernelPh:
	.zero		904


//--------------------- SYMBOLS --------------------------

	.type		.nv.reservedSmem.offset0,@object
	.size		.nv.reservedSmem.offset0,0x4
